//
// Generated by NVIDIA NVVM Compiler
//
// Compiler Build ID: CL-36424714
// Cuda compilation tools, release 13.0, V13.0.88
// Based on NVVM 20.0.0
//

.version 9.0
.target sm_100
.address_size 64

	// .globl	_Z9addVectoriPfS_S_

.visible .entry _Z9addVectoriPfS_S_(
	.param .u32 _Z9addVectoriPfS_S__param_0,
	.param .u64 .ptr .align 1 _Z9addVectoriPfS_S__param_1,
	.param .u64 .ptr .align 1 _Z9addVectoriPfS_S__param_2,
	.param .u64 .ptr .align 1 _Z9addVectoriPfS_S__param_3
)
{
	.reg .pred 	%p<2>;
	.reg .b32 	%r<6>;
	.reg .b32 	%f<4>;
	.reg .b64 	%rd<11>;

	ld.param.u32 	%r2, [_Z9addVectoriPfS_S__param_0];
	ld.param.u64 	%rd1, [_Z9addVectoriPfS_S__param_1];
	ld.param.u64 	%rd2, [_Z9addVectoriPfS_S__param_2];
	ld.param.u64 	%rd3, [_Z9addVectoriPfS_S__param_3];
	mov.u32 	%r3, %tid.x;
	mov.u32 	%r4, %ctaid.x;
	mov.u32 	%r5, %ntid.x;
	mad.lo.s32 	%r1, %r4, %r5, %r3;
	setp.ge.s32 	%p1, %r1, %r2;
	@%p1 bra 	$L__BB0_2;
	cvta.to.global.u64 	%rd4, %rd1;
	cvta.to.global.u64 	%rd5, %rd2;
	cvta.to.global.u64 	%rd6, %rd3;
	mul.wide.s32 	%rd7, %r1, 4;
	add.s64 	%rd8, %rd4, %rd7;
	ld.global.f32 	%f1, [%rd8];
	add.s64 	%rd9, %rd5, %rd7;
	ld.global.f32 	%f2, [%rd9];
	sub.f32 	%f3, %f1, %f2;
	add.s64 	%rd10, %rd6, %rd7;
	st.global.f32 	[%rd10], %f3;
$L__BB0_2:
	ret;

}


// ===== COMPILED SASS (sm_100) =====

	.target	sm_100

	.elftype	@"ET_EXEC"


//--------------------- .note.nv.tkinfo           --------------------------
	.section	.note.nv.tkinfo,"",@"SHT_NOTE"
	.sectionflags	@"SHF_NOTE_NV_TKINFO"
	.tkinfo
        /*0018*/ 	.word	0x00000002
        /*0030*/ 	.string	""
        /*0030*/ 	.string	"ptxas"
        /*0030*/ 	.string	"Cuda compilation tools, release 13.0, V13.0.88"
        /*0030*/ 	.string	"Build cuda_13.0.r13.0/compiler.36424714_0"
        /*0030*/ 	.string	"-arch sm_100 -m 64 "



//--------------------- .note.nv.cuinfo           --------------------------
	.section	.note.nv.cuinfo,"",@"SHT_NOTE"
	.sectionflags	@"SHF_NOTE_NV_CUINFO"
        /*0018*/ 	.short	0x0002
        /*001a*/ 	.short	0x0064
        /*001c*/ 	.short	0x0082
	.zero		2


//--------------------- .nv.info                  --------------------------
	.section	.nv.info,"",@"SHT_CUDA_INFO"
	.align	4


	//----- nvinfo : EIATTR_REGCOUNT
	.align		4
        /*0000*/ 	.byte	0x04, 0x2f
        /*0002*/ 	.short	(.L_1 - .L_0)
	.align		4
.L_0:
        /*0004*/ 	.word	index@(_Z9addVectoriPfS_S_)
        /*0008*/ 	.word	0x0000000c


	//----- nvinfo : EIATTR_FRAME_SIZE
	.align		4
.L_1:
        /*000c*/ 	.byte	0x04, 0x11
        /*000e*/ 	.short	(.L_3 - .L_2)
	.align		4
.L_2:
        /*0010*/ 	.word	index@(_Z9addVectoriPfS_S_)
        /*0014*/ 	.word	0x00000000


	//----- nvinfo : EIATTR_MIN_STACK_SIZE
	.align		4
.L_3:
        /*0018*/ 	.byte	0x04, 0x12
        /*001a*/ 	.short	(.L_5 - .L_4)
	.align		4
.L_4:
        /*001c*/ 	.word	index@(_Z9addVectoriPfS_S_)
        /*0020*/ 	.word	0x00000000
.L_5:


//--------------------- .nv.compat                --------------------------
	.section	.nv.compat,"",@"SHT_CUDA_COMPAT_INFO"
	.align	4
        /*0000*/ 	.byte	0x02, 0x09, 0x00, 0x00, 0x02, 0x02, 0x01, 0x00, 0x02, 0x05, 0x05, 0x00, 0x03, 0x07, 0x01, 0x01
        /*0010*/ 	.byte	0x02, 0x03, 0x00, 0x00, 0x02, 0x06, 0x01, 0x00, 0x04, 0x0b, 0x08, 0x00, 0x09, 0x00, 0x00, 0x00
        /*0020*/ 	.byte	0x00, 0x00, 0x00, 0x00


//--------------------- .nv.info._Z9addVectoriPfS_S_ --------------------------
	.section	.nv.info._Z9addVectoriPfS_S_,"",@"SHT_CUDA_INFO"
	.sectionflags	@""
	.align	4


	//----- nvinfo : EIATTR_CUDA_API_VERSION
	.align		4
        /*0000*/ 	.byte	0x04, 0x37
        /*0002*/ 	.short	(.L_7 - .L_6)
.L_6:
        /*0004*/ 	.word	0x00000082


	//----- nvinfo : EIATTR_KPARAM_INFO
	.align		4
.L_7:
        /*0008*/ 	.byte	0x04, 0x17
        /*000a*/ 	.short	(.L_9 - .L_8)
.L_8:
        /*000c*/ 	.word	0x00000000
        /*0010*/ 	.short	0x0003
        /*0012*/ 	.short	0x0018
        /*0014*/ 	.byte	0x00, 0xf5, 0x21, 0x00


	//----- nvinfo : EIATTR_KPARAM_INFO
	.align		4
.L_9:
        /*0018*/ 	.byte	0x04, 0x17
        /*001a*/ 	.short	(.L_11 - .L_10)
.L_10:
        /*001c*/ 	.word	0x00000000
        /*0020*/ 	.short	0x0002
        /*0022*/ 	.short	0x0010
        /*0024*/ 	.byte	0x00, 0xf5, 0x21, 0x00


	//----- nvinfo : EIATTR_KPARAM_INFO
	.align		4
.L_11:
        /*0028*/ 	.byte	0x04, 0x17
        /*002a*/ 	.short	(.L_13 - .L_12)
.L_12:
        /*002c*/ 	.word	0x00000000
        /*0030*/ 	.short	0x0001
        /*0032*/ 	.short	0x0008
        /*0034*/ 	.byte	0x00, 0xf5, 0x21, 0x00


	//----- nvinfo : EIATTR_KPARAM_INFO
	.align		4
.L_13:
        /*0038*/ 	.byte	0x04, 0x17
        /*003a*/ 	.short	(.L_15 - .L_14)
.L_14:
        /*003c*/ 	.word	0x00000000
        /*0040*/ 	.short	0x0000
        /*0042*/ 	.short	0x0000
        /*0044*/ 	.byte	0x00, 0xf0, 0x11, 0x00


	//----- nvinfo : EIATTR_SPARSE_MMA_MASK
	.align		4
.L_15:
        /*0048*/ 	.byte	0x03, 0x50
        /*004a*/ 	.short	0x0000


	//----- nvinfo : EIATTR_MAXREG_COUNT
	.align		4
        /*004c*/ 	.byte	0x03, 0x1b
        /*004e*/ 	.short	0x00ff


	//----- nvinfo : EIATTR_MERCURY_ISA_VERSION
	.align		4
        /*0050*/ 	.byte	0x03, 0x5f
        /*0052*/ 	.short	0x0101


	//----- nvinfo : EIATTR_VRC_CTA_INIT_COUNT
	.align		4
        /*0054*/ 	.byte	0x02, 0x4a
	.zero		1
	.zero		1


	//----- nvinfo : EIATTR_EXIT_INSTR_OFFSETS
	.align		4
        /*0058*/ 	.byte	0x04, 0x1c
        /*005a*/ 	.short	(.L_17 - .L_16)


	//   ....[0]....
.L_16:
        /*005c*/ 	.word	0x00000070


	//   ....[1]....
        /*0060*/ 	.word	0x00000130


	//----- nvinfo : EIATTR_CBANK_PARAM_SIZE
	.align		4
.L_17:
        /*0064*/ 	.byte	0x03, 0x19
        /*0066*/ 	.short	0x0020


	//----- nvinfo : EIATTR_PARAM_CBANK
	.align		4
        /*0068*/ 	.byte	0x04, 0x0a
        /*006a*/ 	.short	(.L_19 - .L_18)
	.align		4
.L_18:
        /*006c*/ 	.word	index@(.nv.constant0._Z9addVectoriPfS_S_)
        /*0070*/ 	.short	0x0380
        /*0072*/ 	.short	0x0020


	//----- nvinfo : EIATTR_SW_WAR
	.align		4
.L_19:
        /*0074*/ 	.byte	0x04, 0x36
        /*0076*/ 	.short	(.L_21 - .L_20)
.L_20:
        /*0078*/ 	.word	0x00000008
.L_21:


//--------------------- .nv.callgraph             --------------------------
	.section	.nv.callgraph,"",@"SHT_CUDA_CALLGRAPH"
	.align	4
	.sectionentsize	8
	.align		4
        /*0000*/ 	.word	0x00000000
	.align		4
        /*0004*/ 	.word	0xffffffff
	.align		4
        /*0008*/ 	.word	0x00000000
	.align		4
        /*000c*/ 	.word	0xfffffffe
	.align		4
        /*0010*/ 	.word	0x00000000
	.align		4
        /*0014*/ 	.word	0xfffffffd
	.align		4
        /*0018*/ 	.word	0x00000000
	.align		4
        /*001c*/ 	.word	0xfffffffc


//--------------------- .text._Z9addVectoriPfS_S_ --------------------------
	.section	.text._Z9addVectoriPfS_S_,"ax",@progbits
	.align	128
        .global         _Z9addVectoriPfS_S_
        .type           _Z9addVectoriPfS_S_,@function
        .size           _Z9addVectoriPfS_S_,(.L_x_1 - _Z9addVectoriPfS_S_)
        .other          _Z9addVectoriPfS_S_,@"STO_CUDA_ENTRY STV_DEFAULT"
_Z9addVectoriPfS_S_:
.text._Z9addVectoriPfS_S_:
[----:B------:R-:W-:Y:S01]  /*0000*/  LDC R1, c[0x0][0x37c] ;  /* 0x0000df00ff017b82 */ /* 0x000fe20000000800 */
[----:B------:R-:W0:Y:S07]  /*0010*/  S2R R9, SR_TID.X ;  /* 0x0000000000097919 */ /* 0x000e2e0000002100 */
[----:B------:R-:W0:Y:S01]  /*0020*/  S2UR UR4, SR_CTAID.X ;  /* 0x00000000000479c3 */ /* 0x000e220000002500 */
[----:B------:R-:W1:Y:S07]  /*0030*/  LDCU UR5, c[0x0][0x380] ;  /* 0x00007000ff0577ac */ /* 0x000e6e0008000800 */
[----:B------:R-:W0:Y:S02]  /*0040*/  LDC R0, c[0x0][0x360] ;  /* 0x0000d800ff007b82 */ /* 0x000e240000000800 */
[----:B0-----:R-:W-:-:S05]  /*0050*/  IMAD R9, R0, UR4, R9 ;  /* 0x0000000400097c24 */ /* 0x001fca000f8e0209 */
[----:B-1----:R-:W-:-:S13]  /*0060*/  ISETP.GE.AND P0, PT, R9, UR5, PT ;  /* 0x0000000509007c0c */ /* 0x002fda000bf06270 */
[----:B------:R-:W-:Y:S05]  /*0070*/  @P0 EXIT ;  /* 0x000000000000094d */ /* 0x000fea0003800000 */
[----:B------:R-:W0:Y:S01]  /*0080*/  LDC.64 R2, c[0x0][0x388] ;  /* 0x0000e200ff027b82 */ /* 0x000e220000000a00 */
[----:B------:R-:W1:Y:S07]  /*0090*/  LDCU.64 UR4, c[0x0][0x358] ;  /* 0x00006b00ff0477ac */ /* 0x000e6e0008000a00 */
[----:B------:R-:W2:Y:S08]  /*00a0*/  LDC.64 R4, c[0x0][0x390] ;  /* 0x0000e400ff047b82 */ /* 0x000eb00000000a00 */
[----:B------:R-:W3:Y:S01]  /*00b0*/  LDC.64 R6, c[0x0][0x398] ;  /* 0x0000e600ff067b82 */ /* 0x000ee20000000a00 */
[----:B0-----:R-:W-:-:S06]  /*00c0*/  IMAD.WIDE R2, R9, 0x4, R2 ;  /* 0x0000000409027825 */ /* 0x001fcc00078e0202 */
[----:B-1----:R-:W4:Y:S01]  /*00d0*/  LDG.E R2, desc[UR4][R2.64] ;  /* 0x0000000402027981 */ /* 0x002f22000c1e1900 */
[----:B--2---:R-:W-:-:S06]  /*00e0*/  IMAD.WIDE R4, R9, 0x4, R4 ;  /* 0x0000000409047825 */ /* 0x004fcc00078e0204 */
[----:B------:R-:W4:Y:S01]  /*00f0*/  LDG.E R5, desc[UR4][R4.64] ;  /* 0x0000000404057981 */ /* 0x000f22000c1e1900 */
[----:B---3--:R-:W-:-:S04]  /*0100*/  IMAD.WIDE R6, R9, 0x4, R6 ;  /* 0x0000000409067825 */ /* 0x008fc800078e0206 */
[----:B----4-:R-:W-:-:S05]  /*0110*/  FADD R9, R2, -R5 ;  /* 0x8000000502097221 */ /* 0x010fca0000000000 */
[----:B------:R-:W-:Y:S01]  /*0120*/  STG.E desc[UR4][R6.64], R9 ;  /* 0x0000000906007986 */ /* 0x000fe2000c101904 */
[----:B------:R-:W-:Y:S05]  /*0130*/  EXIT ;  /* 0x000000000000794d */ /* 0x000fea0003800000 */
.L_x_0:
[----:B------:R-:W-:-:S00]  /*0140*/  BRA `(.L_x_0) ;  /* 0xfffffffc00fc7947 */ /* 0x000fc0000383ffff */
[----:B------:R-:W-:-:S00]  /*0150*/  NOP ;  /* 0x0000000000007918 */ /* 0x000fc00000000000 */
        /* <DEDUP_REMOVED lines=10> */
.L_x_1:


//--------------------- .nv.shared.reserved.0     --------------------------
	.section	.nv.shared.reserved.0,"aw",@nobits
	.weak		__nv_reservedSMEM_offset_0_alias
	.size		__nv_reservedSMEM_offset_0_alias, 0, 64
	.other		__nv_reservedSMEM_offset_0_alias,@"STO_CUDA_RESERVED_SHARED STV_DEFAULT"
__nv_reservedSMEM_offset_0_alias:
	.zero		0
	.zero		64


//--------------------- .nv.constant0._Z9addVectoriPfS_S_ --------------------------
	.section	.nv.constant0._Z9addVectoriPfS_S_,"a",@progbits
	.sectionflags	@""
	.align	4
.nv.constant0._Z9addVectoriPfS_S_:
	.zero		928


//--------------------- SYMBOLS --------------------------

	.type		.nv.reservedSmem.offset0,@object
	.size		.nv.reservedSmem.offset0,0x4
